//
// Generated by NVIDIA NVVM Compiler
//
// Compiler Build ID: CL-36424714
// Cuda compilation tools, release 13.0, V13.0.88
// Based on NVVM 20.0.0
//

.version 9.0
.target sm_100
.address_size 64

	// .globl	_Z6vecAddPfS_S_S_i

.visible .entry _Z6vecAddPfS_S_S_i(
	.param .u64 .ptr .align 1 _Z6vecAddPfS_S_S_i_param_0,
	.param .u64 .ptr .align 1 _Z6vecAddPfS_S_S_i_param_1,
	.param .u64 .ptr .align 1 _Z6vecAddPfS_S_S_i_param_2,
	.param .u64 .ptr .align 1 _Z6vecAddPfS_S_S_i_param_3,
	.param .u32 _Z6vecAddPfS_S_S_i_param_4
)
{
	.reg .pred 	%p<3>;
	.reg .b32 	%r<11>;
	.reg .b32 	%f<6>;
	.reg .b64 	%rd<14>;

	ld.param.u64 	%rd5, [_Z6vecAddPfS_S_S_i_param_0];
	ld.param.u64 	%rd6, [_Z6vecAddPfS_S_S_i_param_1];
	ld.param.u64 	%rd7, [_Z6vecAddPfS_S_S_i_param_2];
	ld.param.u64 	%rd8, [_Z6vecAddPfS_S_S_i_param_3];
	ld.param.u32 	%r6, [_Z6vecAddPfS_S_S_i_param_4];
	mov.u32 	%r7, %tid.x;
	mov.u32 	%r1, %ntid.x;
	mov.u32 	%r8, %ctaid.x;
	mad.lo.s32 	%r10, %r1, %r8, %r7;
	setp.ge.s32 	%p1, %r10, %r6;
	@%p1 bra 	$L__BB0_3;
	mov.u32 	%r9, %nctaid.x;
	mul.lo.s32 	%r3, %r1, %r9;
	cvta.to.global.u64 	%rd1, %rd5;
	cvta.to.global.u64 	%rd2, %rd6;
	cvta.to.global.u64 	%rd3, %rd7;
	cvta.to.global.u64 	%rd4, %rd8;
$L__BB0_2:
	mul.wide.s32 	%rd9, %r10, 4;
	add.s64 	%rd10, %rd1, %rd9;
	ld.global.f32 	%f1, [%rd10];
	add.s64 	%rd11, %rd2, %rd9;
	ld.global.f32 	%f2, [%rd11];
	add.f32 	%f3, %f1, %f2;
	add.s64 	%rd12, %rd3, %rd9;
	ld.global.f32 	%f4, [%rd12];
	add.f32 	%f5, %f3, %f4;
	add.s64 	%rd13, %rd4, %rd9;
	st.global.f32 	[%rd13], %f5;
	add.s32 	%r10, %r10, %r3;
	setp.lt.s32 	%p2, %r10, %r6;
	@%p2 bra 	$L__BB0_2;
$L__BB0_3:
	ret;

}


// ===== COMPILED SASS (sm_100) =====

	.target	sm_100

	.elftype	@"ET_EXEC"


//--------------------- .note.nv.tkinfo           --------------------------
	.section	.note.nv.tkinfo,"",@"SHT_NOTE"
	.sectionflags	@"SHF_NOTE_NV_TKINFO"
	.tkinfo
        /*0018*/ 	.word	0x00000002
        /*0030*/ 	.string	""
        /*0030*/ 	.string	"ptxas"
        /*0030*/ 	.string	"Cuda compilation tools, release 13.0, V13.0.88"
        /*0030*/ 	.string	"Build cuda_13.0.r13.0/compiler.36424714_0"
        /*0030*/ 	.string	"-arch sm_100 -m 64 "



//--------------------- .note.nv.cuinfo           --------------------------
	.section	.note.nv.cuinfo,"",@"SHT_NOTE"
	.sectionflags	@"SHF_NOTE_NV_CUINFO"
        /*0018*/ 	.short	0x0002
        /*001a*/ 	.short	0x0064
        /*001c*/ 	.short	0x0082
	.zero		2


//--------------------- .nv.info                  --------------------------
	.section	.nv.info,"",@"SHT_CUDA_INFO"
	.align	4


	//----- nvinfo : EIATTR_REGCOUNT
	.align		4
        /*0000*/ 	.byte	0x04, 0x2f
        /*0002*/ 	.short	(.L_1 - .L_0)
	.align		4
.L_0:
        /*0004*/ 	.word	index@(_Z6vecAddPfS_S_S_i)
        /*0008*/ 	.word	0x00000016


	//----- nvinfo : EIATTR_FRAME_SIZE
	.align		4
.L_1:
        /*000c*/ 	.byte	0x04, 0x11
        /*000e*/ 	.short	(.L_3 - .L_2)
	.align		4
.L_2:
        /*0010*/ 	.word	index@(_Z6vecAddPfS_S_S_i)
        /*0014*/ 	.word	0x00000000


	//----- nvinfo : EIATTR_MIN_STACK_SIZE
	.align		4
.L_3:
        /*0018*/ 	.byte	0x04, 0x12
        /*001a*/ 	.short	(.L_5 - .L_4)
	.align		4
.L_4:
        /*001c*/ 	.word	index@(_Z6vecAddPfS_S_S_i)
        /*0020*/ 	.word	0x00000000
.L_5:


//--------------------- .nv.compat                --------------------------
	.section	.nv.compat,"",@"SHT_CUDA_COMPAT_INFO"
	.align	4
        /*0000*/ 	.byte	0x02, 0x09, 0x00, 0x00, 0x02, 0x02, 0x01, 0x00, 0x02, 0x05, 0x05, 0x00, 0x03, 0x07, 0x01, 0x01
        /*0010*/ 	.byte	0x02, 0x03, 0x00, 0x00, 0x02, 0x06, 0x01, 0x00, 0x04, 0x0b, 0x08, 0x00, 0x09, 0x00, 0x00, 0x00
        /*0020*/ 	.byte	0x00, 0x00, 0x00, 0x00


//--------------------- .nv.info._Z6vecAddPfS_S_S_i --------------------------
	.section	.nv.info._Z6vecAddPfS_S_S_i,"",@"SHT_CUDA_INFO"
	.sectionflags	@""
	.align	4


	//----- nvinfo : EIATTR_CUDA_API_VERSION
	.align		4
        /*0000*/ 	.byte	0x04, 0x37
        /*0002*/ 	.short	(.L_7 - .L_6)
.L_6:
        /*0004*/ 	.word	0x00000082


	//----- nvinfo : EIATTR_KPARAM_INFO
	.align		4
.L_7:
        /*0008*/ 	.byte	0x04, 0x17
        /*000a*/ 	.short	(.L_9 - .L_8)
.L_8:
        /*000c*/ 	.word	0x00000000
        /*0010*/ 	.short	0x0004
        /*0012*/ 	.short	0x0020
        /*0014*/ 	.byte	0x00, 0xf0, 0x11, 0x00


	//----- nvinfo : EIATTR_KPARAM_INFO
	.align		4
.L_9:
        /*0018*/ 	.byte	0x04, 0x17
        /*001a*/ 	.short	(.L_11 - .L_10)
.L_10:
        /*001c*/ 	.word	0x00000000
        /*0020*/ 	.short	0x0003
        /*0022*/ 	.short	0x0018
        /*0024*/ 	.byte	0x00, 0xf5, 0x21, 0x00


	//----- nvinfo : EIATTR_KPARAM_INFO
	.align		4
.L_11:
        /*0028*/ 	.byte	0x04, 0x17
        /*002a*/ 	.short	(.L_13 - .L_12)
.L_12:
        /*002c*/ 	.word	0x00000000
        /*0030*/ 	.short	0x0002
        /*0032*/ 	.short	0x0010
        /*0034*/ 	.byte	0x00, 0xf5, 0x21, 0x00


	//----- nvinfo : EIATTR_KPARAM_INFO
	.align		4
.L_13:
        /*0038*/ 	.byte	0x04, 0x17
        /*003a*/ 	.short	(.L_15 - .L_14)
.L_14:
        /*003c*/ 	.word	0x00000000
        /*0040*/ 	.short	0x0001
        /*0042*/ 	.short	0x0008
        /*0044*/ 	.byte	0x00, 0xf5, 0x21, 0x00


	//----- nvinfo : EIATTR_KPARAM_INFO
	.align		4
.L_15:
        /*0048*/ 	.byte	0x04, 0x17
        /*004a*/ 	.short	(.L_17 - .L_16)
.L_16:
        /*004c*/ 	.word	0x00000000
        /*0050*/ 	.short	0x0000
        /*0052*/ 	.short	0x0000
        /*0054*/ 	.byte	0x00, 0xf5, 0x21, 0x00


	//----- nvinfo : EIATTR_SPARSE_MMA_MASK
	.align		4
.L_17:
        /*0058*/ 	.byte	0x03, 0x50
        /*005a*/ 	.short	0x0000


	//----- nvinfo : EIATTR_MAXREG_COUNT
	.align		4
        /*005c*/ 	.byte	0x03, 0x1b
        /*005e*/ 	.short	0x00ff


	//----- nvinfo : EIATTR_MERCURY_ISA_VERSION
	.align		4
        /*0060*/ 	.byte	0x03, 0x5f
        /*0062*/ 	.short	0x0101


	//----- nvinfo : EIATTR_VRC_CTA_INIT_COUNT
	.align		4
        /*0064*/ 	.byte	0x02, 0x4a
	.zero		1
	.zero		1


	//----- nvinfo : EIATTR_EXIT_INSTR_OFFSETS
	.align		4
        /*0068*/ 	.byte	0x04, 0x1c
        /*006a*/ 	.short	(.L_19 - .L_18)


	//   ....[0]....
.L_18:
        /*006c*/ 	.word	0x00000070


	//   ....[1]....
        /*0070*/ 	.word	0x000001c0


	//----- nvinfo : EIATTR_CRS_STACK_SIZE
	.align		4
.L_19:
        /*0074*/ 	.byte	0x04, 0x1e
        /*0076*/ 	.short	(.L_21 - .L_20)
.L_20:
        /*0078*/ 	.word	0x00000000


	//----- nvinfo : EIATTR_CBANK_PARAM_SIZE
	.align		4
.L_21:
        /*007c*/ 	.byte	0x03, 0x19
        /*007e*/ 	.short	0x0024


	//----- nvinfo : EIATTR_PARAM_CBANK
	.align		4
        /*0080*/ 	.byte	0x04, 0x0a
        /*0082*/ 	.short	(.L_23 - .L_22)
	.align		4
.L_22:
        /*0084*/ 	.word	index@(.nv.constant0._Z6vecAddPfS_S_S_i)
        /*0088*/ 	.short	0x0380
        /*008a*/ 	.short	0x0024


	//----- nvinfo : EIATTR_SW_WAR
	.align		4
.L_23:
        /*008c*/ 	.byte	0x04, 0x36
        /*008e*/ 	.short	(.L_25 - .L_24)
.L_24:
        /*0090*/ 	.word	0x00000008
.L_25:


//--------------------- .nv.callgraph             --------------------------
	.section	.nv.callgraph,"",@"SHT_CUDA_CALLGRAPH"
	.align	4
	.sectionentsize	8
	.align		4
        /*0000*/ 	.word	0x00000000
	.align		4
        /*0004*/ 	.word	0xffffffff
	.align		4
        /*0008*/ 	.word	0x00000000
	.align		4
        /*000c*/ 	.word	0xfffffffe
	.align		4
        /*0010*/ 	.word	0x00000000
	.align		4
        /*0014*/ 	.word	0xfffffffd
	.align		4
        /*0018*/ 	.word	0x00000000
	.align		4
        /*001c*/ 	.word	0xfffffffc


//--------------------- .text._Z6vecAddPfS_S_S_i  --------------------------
	.section	.text._Z6vecAddPfS_S_S_i,"ax",@progbits
	.align	128
        .global         _Z6vecAddPfS_S_S_i
        .type           _Z6vecAddPfS_S_S_i,@function
        .size           _Z6vecAddPfS_S_S_i,(.L_x_2 - _Z6vecAddPfS_S_S_i)
        .other          _Z6vecAddPfS_S_S_i,@"STO_CUDA_ENTRY STV_DEFAULT"
_Z6vecAddPfS_S_S_i:
.text._Z6vecAddPfS_S_S_i:
[----:B------:R-:W-:Y:S01]  /*0000*/  LDC R1, c[0x0][0x37c] ;  /* 0x0000df00ff017b82 */ /* 0x000fe20000000800 */
[----:B------:R-:W0:Y:S01]  /*0010*/  S2R R0, SR_TID.X ;  /* 0x0000000000007919 */ /* 0x000e220000002100 */
[----:B------:R-:W0:Y:S01]  /*0020*/  LDCU UR4, c[0x0][0x360] ;  /* 0x00006c00ff0477ac */ /* 0x000e220008000800 */
[----:B------:R-:W0:Y:S01]  /*0030*/  S2R R3, SR_CTAID.X ;  /* 0x0000000000037919 */ /* 0x000e220000002500 */
[----:B------:R-:W1:Y:S01]  /*0040*/  LDCU UR8, c[0x0][0x3a0] ;  /* 0x00007400ff0877ac */ /* 0x000e620008000800 */
[----:B0-----:R-:W-:-:S05]  /*0050*/  IMAD R0, R3, UR4, R0 ;  /* 0x0000000403007c24 */ /* 0x001fca000f8e0200 */
[----:B-1----:R-:W-:-:S13]  /*0060*/  ISETP.GE.AND P0, PT, R0, UR8, PT ;  /* 0x0000000800007c0c */ /* 0x002fda000bf06270 */
[----:B------:R-:W-:Y:S05]  /*0070*/  @P0 EXIT ;  /* 0x000000000000094d */ /* 0x000fea0003800000 */
[----:B------:R-:W0:Y:S01]  /*0080*/  LDC.64 R2, c[0x0][0x380] ;  /* 0x0000e000ff027b82 */ /* 0x000e220000000a00 */
[----:B------:R-:W1:Y:S01]  /*0090*/  LDCU UR5, c[0x0][0x370] ;  /* 0x00006e00ff0577ac */ /* 0x000e620008000800 */
[----:B------:R-:W2:Y:S06]  /*00a0*/  LDCU.64 UR6, c[0x0][0x358] ;  /* 0x00006b00ff0677ac */ /* 0x000eac0008000a00 */
[----:B------:R-:W3:Y:S08]  /*00b0*/  LDC.64 R4, c[0x0][0x388] ;  /* 0x0000e200ff047b82 */ /* 0x000ef00000000a00 */
[----:B------:R-:W4:Y:S01]  /*00c0*/  LDC.64 R6, c[0x0][0x390] ;  /* 0x0000e400ff067b82 */ /* 0x000f220000000a00 */
[----:B-1----:R-:W-:-:S07]  /*00d0*/  UIMAD UR4, UR4, UR5, URZ ;  /* 0x00000005040472a4 */ /* 0x002fce000f8e02ff */
[----:B--2---:R-:W1:Y:S05]  /*00e0*/  LDC.64 R8, c[0x0][0x398] ;  /* 0x0000e600ff087b82 */ /* 0x004e6a0000000a00 */
.L_x_0:
[----:B0-----:R-:W-:-:S04]  /*00f0*/  IMAD.WIDE R10, R0, 0x4, R2 ;  /* 0x00000004000a7825 */ /* 0x001fc800078e0202 */
[C---:B---3--:R-:W-:Y:S02]  /*0100*/  IMAD.WIDE R12, R0.reuse, 0x4, R4 ;  /* 0x00000004000c7825 */ /* 0x048fe400078e0204 */
[----:B--2---:R-:W2:Y:S02]  /*0110*/  LDG.E R10, desc[UR6][R10.64] ;  /* 0x000000060a0a7981 */ /* 0x004ea4000c1e1900 */
[C---:B----4-:R-:W-:Y:S02]  /*0120*/  IMAD.WIDE R14, R0.reuse, 0x4, R6 ;  /* 0x00000004000e7825 */ /* 0x050fe400078e0206 */
[----:B------:R-:W2:Y:S04]  /*0130*/  LDG.E R13, desc[UR6][R12.64] ;  /* 0x000000060c0d7981 */ /* 0x000ea8000c1e1900 */
[----:B------:R-:W3:Y:S01]  /*0140*/  LDG.E R15, desc[UR6][R14.64] ;  /* 0x000000060e0f7981 */ /* 0x000ee2000c1e1900 */
[C---:B-1----:R-:W-:Y:S01]  /*0150*/  IMAD.WIDE R16, R0.reuse, 0x4, R8 ;  /* 0x0000000400107825 */ /* 0x042fe200078e0208 */
[----:B------:R-:W-:-:S04]  /*0160*/  IADD3 R0, PT, PT, R0, UR4, RZ ;  /* 0x0000000400007c10 */ /* 0x000fc8000fffe0ff */
[----:B------:R-:W-:Y:S01]  /*0170*/  ISETP.GE.AND P0, PT, R0, UR8, PT ;  /* 0x0000000800007c0c */ /* 0x000fe2000bf06270 */
[----:B--2---:R-:W-:-:S04]  /*0180*/  FADD R18, R10, R13 ;  /* 0x0000000d0a127221 */ /* 0x004fc80000000000 */
[----:B---3--:R-:W-:-:S05]  /*0190*/  FADD R19, R18, R15 ;  /* 0x0000000f12137221 */ /* 0x008fca0000000000 */
[----:B------:R2:W-:Y:S03]  /*01a0*/  STG.E desc[UR6][R16.64], R19 ;  /* 0x0000001310007986 */ /* 0x0005e6000c101906 */
[----:B------:R-:W-:Y:S05]  /*01b0*/  @!P0 BRA `(.L_x_0) ;  /* 0xfffffffc00cc8947 */ /* 0x000fea000383ffff */
[----:B------:R-:W-:Y:S05]  /*01c0*/  EXIT ;  /* 0x000000000000794d */ /* 0x000fea0003800000 */
.L_x_1:
[----:B------:R-:W-:-:S00]  /*01d0*/  BRA `(.L_x_1) ;  /* 0xfffffffc00fc7947 */ /* 0x000fc0000383ffff */
[----:B------:R-:W-:-:S00]  /*01e0*/  NOP ;  /* 0x0000000000007918 */ /* 0x000fc00000000000 */
        /* <DEDUP_REMOVED lines=9> */
.L_x_2:


//--------------------- .nv.shared.reserved.0     --------------------------
	.section	.nv.shared.reserved.0,"aw",@nobits
	.weak		__nv_reservedSMEM_offset_0_alias
	.size		__nv_reservedSMEM_offset_0_alias, 0, 64
	.other		__nv_reservedSMEM_offset_0_alias,@"STO_CUDA_RESERVED_SHARED STV_DEFAULT"
__nv_reservedSMEM_offset_0_alias:
	.zero		0
	.zero		64


//--------------------- .nv.constant0._Z6vecAddPfS_S_S_i --------------------------
	.section	.nv.constant0._Z6vecAddPfS_S_S_i,"a",@progbits
	.sectionflags	@""
	.align	4
.nv.constant0._Z6vecAddPfS_S_S_i:
	.zero		932


//--------------------- SYMBOLS --------------------------

	.type		.nv.reservedSmem.offset0,@object
	.size		.nv.reservedSmem.offset0,0x4
